	.headerflags	@"EF_CUDA_TEXMODE_UNIFIED EF_CUDA_64BIT_ADDRESS EF_CUDA_ACCELERATORS EF_CUDA_SM90 EF_CUDA_VIRTUAL_SM(EF_CUDA_SM90)"
	.elftype	@"ET_EXEC"


//--------------------- .nv.info                  --------------------------
	.section	.nv.info,"",@"SHT_CUDA_INFO"
	.align	4


	//----- nvinfo : EIATTR_REGCOUNT
	.align		4
        /*0000*/ 	.byte	0x04, 0x2f
        /*0002*/ 	.short	(.L_3 - .L_2)
	.align		4
.L_2:
        /*0004*/ 	.word	index@(triton_poi_fused__native_batch_norm_legit_no_training_convolution_hardtanh_22)
        /*0008*/ 	.word	0x0000002a


	//----- nvinfo : EIATTR_MIN_STACK_SIZE
	.align		4
.L_3:
        /*000c*/ 	.byte	0x04, 0x12
        /*000e*/ 	.short	(.L_5 - .L_4)
	.align		4
.L_4:
        /*0010*/ 	.word	index@(triton_poi_fused__native_batch_norm_legit_no_training_convolution_hardtanh_22)
        /*0014*/ 	.word	0x00000000


	//----- nvinfo : EIATTR_FRAME_SIZE
	.align		4
.L_5:
        /*0018*/ 	.byte	0x04, 0x11
        /*001a*/ 	.short	(.L_7 - .L_6)
	.align		4
.L_6:
        /*001c*/ 	.word	index@(triton_poi_fused__native_batch_norm_legit_no_training_convolution_hardtanh_22)
        /*0020*/ 	.word	0x00000000


	//----- nvinfo : EIATTR_MIN_STACK_SIZE
	.align		4
.L_7:
        /*0024*/ 	.byte	0x04, 0x12
        /*0026*/ 	.short	(.L_9 - .L_8)
	.align		4
.L_8:
        /*0028*/ 	.word	index@(triton_poi_fused__native_batch_norm_legit_no_training_convolution_hardtanh_22)
        /*002c*/ 	.word	0x00000000
.L_9:


//--------------------- .nv.info.triton_poi_fused__native_batch_norm_legit_no_training_convolution_hardtanh_22 --------------------------
	.section	.nv.info.triton_poi_fused__native_batch_norm_legit_no_training_convolution_hardtanh_22,"",@"SHT_CUDA_INFO"
	.sectionflags	@""
	.align	4


	//----- nvinfo : EIATTR_CUDA_API_VERSION
	.align		4
        /*0000*/ 	.byte	0x04, 0x37
        /*0002*/ 	.short	(.L_11 - .L_10)
.L_10:
        /*0004*/ 	.word	0x0000007c


	//----- nvinfo : EIATTR_KPARAM_INFO
	.align		4
.L_11:
        /*0008*/ 	.byte	0x04, 0x17
        /*000a*/ 	.short	(.L_13 - .L_12)
.L_12:
        /*000c*/ 	.word	0x00000000
        /*0010*/ 	.short	0x0007
        /*0012*/ 	.short	0x0038
        /*0014*/ 	.byte	0x00, 0xf0, 0x11, 0x00


	//----- nvinfo : EIATTR_KPARAM_INFO
	.align		4
.L_13:
        /*0018*/ 	.byte	0x04, 0x17
        /*001a*/ 	.short	(.L_15 - .L_14)
.L_14:
        /*001c*/ 	.word	0x00000000
        /*0020*/ 	.short	0x0006
        /*0022*/ 	.short	0x0030
        /*0024*/ 	.byte	0x00, 0xf4, 0x21, 0x00


	//----- nvinfo : EIATTR_KPARAM_INFO
	.align		4
.L_15:
        /*0028*/ 	.byte	0x04, 0x17
        /*002a*/ 	.short	(.L_17 - .L_16)
.L_16:
        /*002c*/ 	.word	0x00000000
        /*0030*/ 	.short	0x0005
        /*0032*/ 	.short	0x0028
        /*0034*/ 	.byte	0x00, 0xf4, 0x21, 0x00


	//----- nvinfo : EIATTR_KPARAM_INFO
	.align		4
.L_17:
        /*0038*/ 	.byte	0x04, 0x17
        /*003a*/ 	.short	(.L_19 - .L_18)
.L_18:
        /*003c*/ 	.word	0x00000000
        /*0040*/ 	.short	0x0004
        /*0042*/ 	.short	0x0020
        /*0044*/ 	.byte	0x00, 0xf4, 0x21, 0x00


	//----- nvinfo : EIATTR_KPARAM_INFO
	.align		4
.L_19:
        /*0048*/ 	.byte	0x04, 0x17
        /*004a*/ 	.short	(.L_21 - .L_20)
.L_20:
        /*004c*/ 	.word	0x00000000
        /*0050*/ 	.short	0x0003
        /*0052*/ 	.short	0x0018
        /*0054*/ 	.byte	0x00, 0xf4, 0x21, 0x00


	//----- nvinfo : EIATTR_KPARAM_INFO
	.align		4
.L_21:
        /*0058*/ 	.byte	0x04, 0x17
        /*005a*/ 	.short	(.L_23 - .L_22)
.L_22:
        /*005c*/ 	.word	0x00000000
        /*0060*/ 	.short	0x0002
        /*0062*/ 	.short	0x0010
        /*0064*/ 	.byte	0x00, 0xf4, 0x21, 0x00


	//----- nvinfo : EIATTR_KPARAM_INFO
	.align		4
.L_23:
        /*0068*/ 	.byte	0x04, 0x17
        /*006a*/ 	.short	(.L_25 - .L_24)
.L_24:
        /*006c*/ 	.word	0x00000000
        /*0070*/ 	.short	0x0001
        /*0072*/ 	.short	0x0008
        /*0074*/ 	.byte	0x00, 0xf4, 0x21, 0x00


	//----- nvinfo : EIATTR_KPARAM_INFO
	.align		4
.L_25:
        /*0078*/ 	.byte	0x04, 0x17
        /*007a*/ 	.short	(.L_27 - .L_26)
.L_26:
        /*007c*/ 	.word	0x00000000
        /*0080*/ 	.short	0x0000
        /*0082*/ 	.short	0x0000
        /*0084*/ 	.byte	0x00, 0xf4, 0x21, 0x00


	//----- nvinfo : EIATTR_SPARSE_MMA_MASK
	.align		4
.L_27:
        /*0088*/ 	.byte	0x03, 0x50
        /*008a*/ 	.short	0x0000


	//----- nvinfo : EIATTR_MAXREG_COUNT
	.align		4
        /*008c*/ 	.byte	0x03, 0x1b
        /*008e*/ 	.short	0x00ff


	//----- nvinfo : EIATTR_EXIT_INSTR_OFFSETS
	.align		4
        /*0090*/ 	.byte	0x04, 0x1c
        /*0092*/ 	.short	(.L_29 - .L_28)


	//   ....[0]....
.L_28:
        /*0094*/ 	.word	0x00000e70


	//   ....[1]....
        /*0098*/ 	.word	0x00000e90


	//----- nvinfo : EIATTR_REQNTID
	.align		4
.L_29:
        /*009c*/ 	.byte	0x04, 0x10
        /*009e*/ 	.short	(.L_31 - .L_30)
.L_30:
        /*00a0*/ 	.word	0x00000080
        /*00a4*/ 	.word	0x00000001
        /*00a8*/ 	.word	0x00000001


	//----- nvinfo : EIATTR_CBANK_PARAM_SIZE
	.align		4
.L_31:
        /*00ac*/ 	.byte	0x03, 0x19
        /*00ae*/ 	.short	0x003c


	//----- nvinfo : EIATTR_PARAM_CBANK
	.align		4
        /*00b0*/ 	.byte	0x04, 0x0a
        /*00b2*/ 	.short	(.L_33 - .L_32)
	.align		4
.L_32:
        /*00b4*/ 	.word	index@(.nv.constant0.triton_poi_fused__native_batch_norm_legit_no_training_convolution_hardtanh_22)
        /*00b8*/ 	.short	0x0210
        /*00ba*/ 	.short	0x003c


	//----- nvinfo : EIATTR_SW_WAR
	.align		4
.L_33:
        /*00bc*/ 	.byte	0x04, 0x36
        /*00be*/ 	.short	(.L_35 - .L_34)
.L_34:
        /*00c0*/ 	.word	0x00000008
.L_35:


//--------------------- .nv.callgraph             --------------------------
	.section	.nv.callgraph,"",@"SHT_CUDA_CALLGRAPH"
	.align	4
	.sectionentsize	8
	.align		4
        /*0000*/ 	.word	0x00000000
	.align		4
        /*0004*/ 	.word	0xffffffff
	.align		4
        /*0008*/ 	.word	0x00000000
	.align		4
        /*000c*/ 	.word	0xfffffffe
	.align		4
        /*0010*/ 	.word	0x00000000
	.align		4
        /*0014*/ 	.word	0xfffffffd
	.align		4
        /*0018*/ 	.word	0x00000000
	.align		4
        /*001c*/ 	.word	0xfffffffc


//--------------------- .nv.constant4             --------------------------
	.section	.nv.constant4,"a",@progbits
	.align	8
	.align		8
.nv.constant4:
        /*0000*/ 	.dword	_$_str
	.align		8
        /*0008*/ 	.dword	_$_str_$_2


//--------------------- .text.triton_poi_fused__native_batch_norm_legit_no_training_convolution_hardtanh_22 --------------------------
	.section	.text.triton_poi_fused__native_batch_norm_legit_no_training_convolution_hardtanh_22,"ax",@progbits
	.align	128
        .global         triton_poi_fused__native_batch_norm_legit_no_training_convolution_hardtanh_22
        .type           triton_poi_fused__native_batch_norm_legit_no_training_convolution_hardtanh_22,@function
        .size           triton_poi_fused__native_batch_norm_legit_no_training_convolution_hardtanh_22,(.L_x_1 - triton_poi_fused__native_batch_norm_legit_no_training_convolution_hardtanh_22)
        .other          triton_poi_fused__native_batch_norm_legit_no_training_convolution_hardtanh_22,@"STO_CUDA_ENTRY STV_DEFAULT"
triton_poi_fused__native_batch_norm_legit_no_training_convolution_hardtanh_22:
.text.triton_poi_fused__native_batch_norm_legit_no_training_convolution_hardtanh_22:
[----:B------:R-:W0:Y:S01]  /*0000*/  LDC R1, c[0x0][0x28] ;  /* 0x00000a00ff017b82 */ /* 0x000e220000000800 */
[----:B------:R-:W1:Y:S07]  /*0010*/  S2R R0, SR_TID.X ;  /* 0x0000000000007919 */ /* 0x000e6e0000002100 */
[----:B------:R-:W2:Y:S01]  /*0020*/  LDC.64 R12, c[0x0][0x228] ;  /* 0x00008a00ff0c7b82 */ /* 0x000ea20000000a00 */
[----:B------:R-:W-:Y:S01]  /*0030*/  IMAD.MOV.U32 R34, RZ, RZ, RZ ;  /* 0x000000ffff227224 */ /* 0x000fe200078e00ff */
[----:B------:R-:W-:Y:S01]  /*0040*/  CS2R R20, SRZ ;  /* 0x0000000000147805 */ /* 0x000fe2000001ff00 */
[----:B------:R-:W3:Y:S01]  /*0050*/  S2R R35, SR_CTAID.X ;  /* 0x0000000000237919 */ /* 0x000ee20000002500 */
[----:B------:R-:W-:Y:S01]  /*0060*/  CS2R R22, SRZ ;  /* 0x0000000000167805 */ /* 0x000fe2000001ff00 */
[----:B------:R-:W-:Y:S01]  /*0070*/  IMAD.MOV.U32 R4, RZ, RZ, RZ ;  /* 0x000000ffff047224 */ /* 0x000fe200078e00ff */
[----:B------:R-:W-:Y:S01]  /*0080*/  ULDC.64 UR4, c[0x0][0x208] ;  /* 0x0000820000047ab9 */ /* 0x000fe20000000a00 */
[----:B------:R-:W-:-:S02]  /*0090*/  CS2R R16, SRZ ;  /* 0x0000000000107805 */ /* 0x000fc4000001ff00 */
[----:B------:R-:W-:Y:S01]  /*00a0*/  CS2R R18, SRZ ;  /* 0x0000000000127805 */ /* 0x000fe2000001ff00 */
[----:B------:R-:W4:Y:S08]  /*00b0*/  LDC.64 R38, c[0x0][0x218] ;  /* 0x00008600ff267b82 */ /* 0x000f300000000a00 */
[----:B------:R-:W5:Y:S08]  /*00c0*/  LDC.64 R36, c[0x0][0x210] ;  /* 0x00008400ff247b82 */ /* 0x000f700000000a00 */
[----:B------:R-:W4:Y:S01]  /*00d0*/  LDC.64 R30, c[0x0][0x220] ;  /* 0x00008800ff1e7b82 */ /* 0x000f220000000a00 */
[----:B-1----:R-:W-:-:S05]  /*00e0*/  IMAD.SHL.U32 R0, R0, 0x4, RZ ;  /* 0x0000000400007824 */ /* 0x002fca00078e00ff */
[----:B------:R-:W-:-:S05]  /*00f0*/  LOP3.LUT R0, R0, 0x1fc, RZ, 0xc0, !PT ;  /* 0x000001fc00007812 */ /* 0x000fca00078ec0ff */
[----:B---3--:R-:W-:-:S04]  /*0100*/  IMAD R35, R35, 0x400, R0 ;  /* 0x0000040023237824 */ /* 0x008fc800078e0200 */
[C---:B------:R-:W-:Y:S01]  /*0110*/  IMAD.HI R0, R35.reuse, -0x63f63f63, R34 ;  /* 0x9c09c09d23007827 */ /* 0x040fe200078e0222 */
[----:B------:R-:W-:Y:S02]  /*0120*/  ISETP.GE.AND P1, PT, R35, 0x1a400, PT ;  /* 0x0001a4002300780c */ /* 0x000fe40003f26270 */
[----:B------:R-:W-:Y:S02]  /*0130*/  IADD3 R5, R35, 0x200, RZ ;  /* 0x0000020023057810 */ /* 0x000fe40007ffe0ff */
[----:B------:R-:W-:-:S04]  /*0140*/  SHF.R.U32.HI R3, RZ, 0x1f, R0 ;  /* 0x0000001fff037819 */ /* 0x000fc80000011600 */
[----:B------:R-:W-:Y:S01]  /*0150*/  LEA.HI.SX32 R3, R0, R3, 0x18 ;  /* 0x0000000300037211 */ /* 0x000fe200078fc2ff */
[----:B------:R-:W-:-:S04]  /*0160*/  IMAD.HI R0, R5, -0x63f63f63, R4 ;  /* 0x9c09c09d05007827 */ /* 0x000fc800078e0204 */
[----:B------:R-:W-:-:S04]  /*0170*/  IMAD R28, R3, -0x1a4, R35 ;  /* 0xfffffe5c031c7824 */ /* 0x000fc800078e0223 */
[----:B--2---:R-:W-:Y:S01]  /*0180*/  IMAD.WIDE R2, R28, 0x4, R12 ;  /* 0x000000041c027825 */ /* 0x004fe200078e020c */
[----:B------:R-:W-:-:S04]  /*0190*/  SHF.R.U32.HI R7, RZ, 0x1f, R0 ;  /* 0x0000001fff077819 */ /* 0x000fc80000011600 */
[----:B------:R-:W2:Y:S01]  /*01a0*/  @!P1 LDG.E.EL.128 R20, desc[UR4][R2.64] ;  /* 0x0000000402149981 */ /* 0x000ea2000c2e1d00 */
[----:B------:R-:W-:Y:S02]  /*01b0*/  LEA.HI.SX32 R7, R0, R7, 0x18 ;  /* 0x0000000700077211 */ /* 0x000fe400078fc2ff */
[----:B------:R-:W-:-:S03]  /*01c0*/  ISETP.GE.AND P0, PT, R5, 0x1a400, PT ;  /* 0x0001a4000500780c */ /* 0x000fc60003f06270 */
[----:B------:R-:W-:-:S04]  /*01d0*/  IMAD R27, R7, -0x1a4, R5 ;  /* 0xfffffe5c071b7824 */ /* 0x000fc800078e0205 */
[----:B------:R-:W-:-:S06]  /*01e0*/  IMAD.WIDE R12, R27, 0x4, R12 ;  /* 0x000000041b0c7825 */ /* 0x000fcc00078e020c */
[----:B------:R1:W3:Y:S01]  /*01f0*/  @!P0 LDG.E.EL.128 R16, desc[UR4][R12.64] ;  /* 0x000000040c108981 */ /* 0x0002e2000c2e1d00 */
[----:B------:R-:W-:Y:S01]  /*0200*/  IMAD.MOV.U32 R5, RZ, RZ, RZ ;  /* 0x000000ffff057224 */ /* 0x000fe200078e00ff */
[----:B------:R-:W-:Y:S01]  /*0210*/  CS2R R6, SRZ ;  /* 0x0000000000067805 */ /* 0x000fe2000001ff00 */
[----:B----4-:R-:W-:Y:S01]  /*0220*/  IMAD.WIDE R24, R27, 0x4, R38 ;  /* 0x000000041b187825 */ /* 0x010fe200078e0226 */
[----:B------:R-:W-:Y:S02]  /*0230*/  CS2R R8, SRZ ;  /* 0x0000000000087805 */ /* 0x000fe4000001ff00 */
[----:B------:R-:W-:Y:S01]  /*0240*/  CS2R R10, SRZ ;  /* 0x00000000000a7805 */ /* 0x000fe2000001ff00 */
[----:B-----5:R-:W-:Y:S01]  /*0250*/  IMAD.WIDE R36, R35, 0x4, R36 ;  /* 0x0000000423247825 */ /* 0x020fe200078e0224 */
[----:B------:R4:W5:Y:S01]  /*0260*/  @!P0 LDG.E.EL.128 R4, desc[UR4][R24.64] ;  /* 0x0000000418048981 */ /* 0x000962000c2e1d00 */
[----:B------:R-:W-:Y:S02]  /*0270*/  CS2R R14, SRZ ;  /* 0x00000000000e7805 */ /* 0x000fe4000001ff00 */
[----:B-1----:R-:W-:Y:S01]  /*0280*/  CS2R R12, SRZ ;  /* 0x00000000000c7805 */ /* 0x002fe2000001ff00 */
[----:B------:R-:W5:Y:S01]  /*0290*/  @!P0 LDG.E.128 R8, desc[UR4][R36.64+0x800] ;  /* 0x0008000424088981 */ /* 0x000f62000c1e1d00 */
[----:B0-----:R-:W-:-:S05]  /*02a0*/  IMAD.WIDE R32, R27, 0x4, R30 ;  /* 0x000000041b207825 */ /* 0x001fca00078e021e */
[----:B------:R0:W5:Y:S01]  /*02b0*/  @!P0 LDG.E.EL.128 R12, desc[UR4][R32.64] ;  /* 0x00000004200c8981 */ /* 0x000162000c2e1d00 */
[----:B------:R-:W-:-:S04]  /*02c0*/  IMAD.WIDE R38, R28, 0x4, R38 ;  /* 0x000000041c267825 */ /* 0x000fc800078e0226 */
[----:B--2---:R-:W-:Y:S01]  /*02d0*/  FADD R20, R20, 9.9999997473787516356e-06 ;  /* 0x3727c5ac14147421 */ /* 0x004fe20000000000 */
[----:B------:R-:W-:Y:S01]  /*02e0*/  FADD R26, R21, 9.9999997473787516356e-06 ;  /* 0x3727c5ac151a7421 */ /* 0x000fe20000000000 */
[----:B------:R-:W-:Y:S01]  /*02f0*/  FADD R23, R23, 9.9999997473787516356e-06 ;  /* 0x3727c5ac17177421 */ /* 0x000fe20000000000 */
[----:B------:R-:W-:Y:S01]  /*0300*/  FADD R22, R22, 9.9999997473787516356e-06 ;  /* 0x3727c5ac16167421 */ /* 0x000fe20000000000 */
[----:B------:R-:W1:Y:S08]  /*0310*/  MUFU.SQRT R3, R20 ;  /* 0x0000001400037308 */ /* 0x000e700000002000 */
[----:B----4-:R-:W2:Y:S01]  /*0320*/  MUFU.SQRT R24, R26 ;  /* 0x0000001a00187308 */ /* 0x010ea20000002000 */
[----:B---3--:R-:W-:Y:S01]  /*0330*/  FADD R2, R16, 9.9999997473787516356e-06 ;  /* 0x3727c5ac10027421 */ /* 0x008fe20000000000 */
[----:B------:R-:W-:Y:S01]  /*0340*/  HFMA2.MMA R16, -RZ, RZ, 1.625, 0 ;  /* 0x3e800000ff107435 */ /* 0x000fe200000001ff */
[----:B------:R-:W-:Y:S01]  /*0350*/  FADD R17, R17, 9.9999997473787516356e-06 ;  /* 0x3727c5ac11117421 */ /* 0x000fe20000000000 */
[----:B-1----:R-:W-:-:S04]  /*0360*/  FSETP.GT.AND P6, PT, R3, 8.50705917302346158658e+37, PT ;  /* 0x7e8000000300780b */ /* 0x002fc80003fc4000 */
[----:B------:R1:W3:Y:S01]  /*0370*/  MUFU.SQRT R0, R23 ;  /* 0x0000001700007308 */ /* 0x0002e20000002000 */
[----:B------:R-:W-:Y:S01]  /*0380*/  FSETP.GEU.AND P2, PT, R3, 1.175494350822287508e-38, PT ;  /* 0x008000000300780b */ /* 0x000fe20003f4e000 */
[----:B------:R-:W-:Y:S01]  /*0390*/  FADD R18, R18, 9.9999997473787516356e-06 ;  /* 0x3727c5ac12127421 */ /* 0x000fe20000000000 */
[----:B------:R-:W-:Y:S01]  /*03a0*/  FADD R19, R19, 9.9999997473787516356e-06 ;  /* 0x3727c5ac13137421 */ /* 0x000fe20000000000 */
[----:B--2---:R-:W-:-:S04]  /*03b0*/  FSETP.GT.AND P3, PT, R24, 8.50705917302346158658e+37, PT ;  /* 0x7e8000001800780b */ /* 0x004fc80003f64000 */
[----:B------:R-:W2:Y:S01]  /*03c0*/  MUFU.SQRT R21, R22 ;  /* 0x0000001600157308 */ /* 0x000ea20000002000 */
[----:B-1----:R-:W-:Y:S02]  /*03d0*/  FSEL R23, R16, 1, P6 ;  /* 0x3f80000010177808 */ /* 0x002fe40003000000 */
[----:B------:R-:W-:Y:S01]  /*03e0*/  FSETP.GEU.AND P5, PT, R24, 1.175494350822287508e-38, PT ;  /* 0x008000001800780b */ /* 0x000fe20003fae000 */
[----:B------:R-:W-:Y:S02]  /*03f0*/  @P6 FMUL R3, R3, 0.25 ;  /* 0x3e80000003036820 */ /* 0x000fe40000400000 */
[----:B------:R-:W-:Y:S02]  /*0400*/  @!P2 FMUL R23, R23, 16777216 ;  /* 0x4b8000001717a820 */ /* 0x000fe40000400000 */
[----:B------:R-:W-:Y:S01]  /*0410*/  @!P2 FMUL R3, R3, 16777216 ;  /* 0x4b8000000303a820 */ /* 0x000fe20000400000 */
[----:B---3--:R-:W-:Y:S01]  /*0420*/  FSETP.GT.AND P2, PT, R0, 8.50705917302346158658e+37, PT ;  /* 0x7e8000000000780b */ /* 0x008fe20003f44000 */
[----:B------:R-:W1:Y:S01]  /*0430*/  MUFU.SQRT R2, R2 ;  /* 0x0000000200027308 */ /* 0x000e620000002000 */
[----:B------:R-:W-:-:S02]  /*0440*/  @P3 FMUL R24, R24, 0.25 ;  /* 0x3e80000018183820 */ /* 0x000fc40000400000 */
[----:B------:R-:W-:Y:S02]  /*0450*/  FSEL R25, R16, 1, P2 ;  /* 0x3f80000010197808 */ /* 0x000fe40001000000 */
[C---:B--2---:R-:W-:Y:S01]  /*0460*/  FSETP.GT.AND P4, PT, R21.reuse, 8.50705917302346158658e+37, PT ;  /* 0x7e8000001500780b */ /* 0x044fe20003f84000 */
[----:B------:R-:W-:Y:S01]  /*0470*/  @!P5 FMUL R24, R24, 16777216 ;  /* 0x4b8000001818d820 */ /* 0x000fe20000400000 */
[----:B------:R-:W-:Y:S01]  /*0480*/  FSETP.GEU.AND P6, PT, R21, 1.175494350822287508e-38, PT ;  /* 0x008000001500780b */ /* 0x000fe20003fce000 */
[----:B------:R2:W3:Y:S01]  /*0490*/  MUFU.RCP R26, R3 ;  /* 0x00000003001a7308 */ /* 0x0004e20000001000 */
[----:B------:R-:W-:-:S07]  /*04a0*/  FSEL R22, R16, 1, P4 ;  /* 0x3f80000010167808 */ /* 0x000fce0002000000 */
[----:B------:R-:W4:Y:S01]  /*04b0*/  MUFU.SQRT R17, R17 ;  /* 0x0000001100117308 */ /* 0x000f220000002000 */
[----:B--2---:R-:W-:Y:S01]  /*04c0*/  FSEL R3, R16, 1, P3 ;  /* 0x3f80000010037808 */ /* 0x004fe20001800000 */
[----:B------:R-:W-:Y:S01]  /*04d0*/  @P4 FMUL R21, R21, 0.25 ;  /* 0x3e80000015154820 */ /* 0x000fe20000400000 */
[C---:B------:R-:W-:Y:S01]  /*04e0*/  FSETP.GEU.AND P3, PT, R0.reuse, 1.175494350822287508e-38, PT ;  /* 0x008000000000780b */ /* 0x040fe20003f6e000 */
[----:B------:R-:W-:Y:S01]  /*04f0*/  @P2 FMUL R0, R0, 0.25 ;  /* 0x3e80000000002820 */ /* 0x000fe20000400000 */
[C---:B-1----:R-:W-:Y:S01]  /*0500*/  FSETP.GT.AND P4, PT, R2.reuse, 8.50705917302346158658e+37, PT ;  /* 0x7e8000000200780b */ /* 0x042fe20003f84000 */
[----:B------:R-:W-:Y:S01]  /*0510*/  @!P5 FMUL R3, R3, 16777216 ;  /* 0x4b8000000303d820 */ /* 0x000fe20000400000 */
[----:B------:R-:W-:Y:S01]  /*0520*/  FSETP.GEU.AND P5, PT, R2, 1.175494350822287508e-38, PT ;  /* 0x008000000200780b */ /* 0x000fe20003fae000 */
[----:B------:R-:W1:Y:S01]  /*0530*/  MUFU.RCP R24, R24 ;  /* 0x0000001800187308 */ /* 0x000e620000001000 */
[----:B------:R-:W-:Y:S01]  /*0540*/  @!P6 FMUL R21, R21, 16777216 ;  /* 0x4b8000001515e820 */ /* 0x000fe20000400000 */
[----:B------:R-:W-:Y:S01]  /*0550*/  @!P6 FMUL R22, R22, 16777216 ;  /* 0x4b8000001616e820 */ /* 0x000fe20000400000 */
[----:B---3--:R-:W-:Y:S01]  /*0560*/  FMUL R26, R26, R23 ;  /* 0x000000171a1a7220 */ /* 0x008fe20000400000 */
[----:B----4-:R-:W-:-:S04]  /*0570*/  FSETP.GT.AND P6, PT, R17, 8.50705917302346158658e+37, PT ;  /* 0x7e8000001100780b */ /* 0x010fc80003fc4000 */
[----:B------:R-:W-:Y:S01]  /*0580*/  @!P3 FMUL R0, R0, 16777216 ;  /* 0x4b8000000000b820 */ /* 0x000fe20000400000 */
[----:B------:R-:W2:Y:S01]  /*0590*/  MUFU.SQRT R20, R18 ;  /* 0x0000001200147308 */ /* 0x000ea20000002000 */
[----:B------:R-:W-:Y:S01]  /*05a0*/  FSETP.GEU.AND P2, PT, R17, 1.175494350822287508e-38, PT ;  /* 0x008000001100780b */ /* 0x000fe20003f4e000 */
[----:B------:R-:W-:Y:S01]  /*05b0*/  @P4 FMUL R2, R2, 0.25 ;  /* 0x3e80000002024820 */ /* 0x000fe20000400000 */
[----:B------:R-:W-:Y:S01]  /*05c0*/  @!P3 FMUL R25, R25, 16777216 ;  /* 0x4b8000001919b820 */ /* 0x000fe20000400000 */
[----:B-1----:R-:W-:Y:S01]  /*05d0*/  FMUL R24, R24, R3 ;  /* 0x0000000318187220 */ /* 0x002fe20000400000 */
[----:B------:R-:W-:-:S03]  /*05e0*/  FSEL R3, R16, 1, P4 ;  /* 0x3f80000010037808 */ /* 0x000fc60002000000 */
[----:B------:R1:W3:Y:S01]  /*05f0*/  MUFU.SQRT R18, R19 ;  /* 0x0000001300127308 */ /* 0x0002e20000002000 */
[----:B------:R-:W-:Y:S01]  /*0600*/  @!P5 FMUL R2, R2, 16777216 ;  /* 0x4b8000000202d820 */ /* 0x000fe20000400000 */
[----:B------:R-:W-:Y:S01]  /*0610*/  @P6 FMUL R17, R17, 0.25 ;  /* 0x3e80000011116820 */ /* 0x000fe20000400000 */
[----:B------:R-:W-:Y:S01]  /*0620*/  @!P5 FMUL R3, R3, 16777216 ;  /* 0x4b8000000303d820 */ /* 0x000fe20000400000 */
[----:B--2---:R-:W-:-:S04]  /*0630*/  FSETP.GT.AND P3, PT, R20, 8.50705917302346158658e+37, PT ;  /* 0x7e8000001400780b */ /* 0x004fc80003f64000 */
[----:B------:R-:W2:Y:S01]  /*0640*/  MUFU.RCP R0, R0 ;  /* 0x0000000000007308 */ /* 0x000ea20000001000 */
[----:B------:R-:W-:Y:S01]  /*0650*/  FSETP.GEU.AND P4, PT, R20, 1.175494350822287508e-38, PT ;  /* 0x008000001400780b */ /* 0x000fe20003f8e000 */
[----:B------:R-:W-:Y:S01]  /*0660*/  @!P2 FMUL R17, R17, 16777216 ;  /* 0x4b8000001111a820 */ /* 0x000fe20000400000 */
[----:B-1----:R-:W-:Y:S02]  /*0670*/  FSEL R19, R16, 1, P3 ;  /* 0x3f80000010137808 */ /* 0x002fe40001800000 */
[----:B---3--:R-:W-:-:S03]  /*0680*/  FSETP.GT.AND P5, PT, R18, 8.50705917302346158658e+37, PT ;  /* 0x7e8000001200780b */ /* 0x008fc60003fa4000 */
[----:B------:R-:W1:Y:S01]  /*0690*/  MUFU.RCP R2, R2 ;  /* 0x0000000200027308 */ /* 0x000e620000001000 */
[----:B------:R-:W-:-:S05]  /*06a0*/  @P3 FMUL R20, R20, 0.25 ;  /* 0x3e80000014143820 */ /* 0x000fca0000400000 */
[----:B------:R-:W-:Y:S01]  /*06b0*/  @!P4 FMUL R19, R19, 16777216 ;  /* 0x4b8000001313c820 */ /* 0x000fe20000400000 */
[----:B--2---:R-:W-:Y:S01]  /*06c0*/  FMUL R25, R0, R25 ;  /* 0x0000001900197220 */ /* 0x004fe20000400000 */
[----:B------:R-:W-:Y:S01]  /*06d0*/  FSEL R0, R16, 1, P6 ;  /* 0x3f80000010007808 */ /* 0x000fe20003000000 */
[----:B------:R-:W2:Y:S01]  /*06e0*/  MUFU.RCP R17, R17 ;  /* 0x0000001100117308 */ /* 0x000ea20000001000 */
[----:B------:R-:W-:Y:S01]  /*06f0*/  FSETP.GEU.AND P6, PT, R18, 1.175494350822287508e-38, PT ;  /* 0x008000001200780b */ /* 0x000fe20003fce000 */
[----:B------:R-:W-:Y:S01]  /*0700*/  @!P4 FMUL R20, R20, 16777216 ;  /* 0x4b8000001414c820 */ /* 0x000fe20000400000 */
[----:B------:R-:W-:Y:S01]  /*0710*/  @P5 FMUL R18, R18, 0.25 ;  /* 0x3e80000012125820 */ /* 0x000fe20000400000 */
[----:B------:R-:W-:Y:S01]  /*0720*/  @!P2 FMUL R0, R0, 16777216 ;  /* 0x4b8000000000a820 */ /* 0x000fe20000400000 */
[----:B-1----:R-:W-:-:S03]  /*0730*/  FMUL R3, R2, R3 ;  /* 0x0000000302037220 */ /* 0x002fc60000400000 */
[----:B0-----:R-:W0:Y:S06]  /*0740*/  MUFU.RCP R33, R21 ;  /* 0x0000001500217308 */ /* 0x001e2c0000001000 */
[----:B------:R-:W-:Y:S01]  /*0750*/  @!P6 FMUL R18, R18, 16777216 ;  /* 0x4b8000001212e820 */ /* 0x000fe20000400000 */
[----:B--2---:R-:W-:Y:S01]  /*0760*/  FMUL R2, R17, R0 ;  /* 0x0000000011027220 */ /* 0x004fe20000400000 */
[----:B------:R-:W1:Y:S01]  /*0770*/  MUFU.RCP R20, R20 ;  /* 0x0000001400147308 */ /* 0x000e620000001000 */
[----:B------:R-:W-:Y:S01]  /*0780*/  FSEL R17, R16, 1, P5 ;  /* 0x3f80000010117808 */ /* 0x000fe20002800000 */
[----:B0-----:R-:W-:-:S06]  /*0790*/  FMUL R33, R33, R22 ;  /* 0x0000001621217220 */ /* 0x001fcc0000400000 */
[----:B------:R0:W2:Y:S01]  /*07a0*/  MUFU.RCP R32, R18 ;  /* 0x0000001200207308 */ /* 0x0000a20000001000 */
[----:B------:R-:W-:Y:S01]  /*07b0*/  @!P6 FMUL R17, R17, 16777216 ;  /* 0x4b8000001111e820 */ /* 0x000fe20000400000 */
[----:B------:R-:W-:Y:S01]  /*07c0*/  CS2R R22, SRZ ;  /* 0x0000000000167805 */ /* 0x000fe2000001ff00 */
[----:B-1----:R-:W-:Y:S01]  /*07d0*/  FMUL R0, R20, R19 ;  /* 0x0000001314007220 */ /* 0x002fe20000400000 */
[----:B------:R-:W-:Y:S02]  /*07e0*/  CS2R R20, SRZ ;  /* 0x0000000000147805 */ /* 0x000fe4000001ff00 */
[----:B0-----:R-:W-:-:S04]  /*07f0*/  CS2R R18, SRZ ;  /* 0x0000000000127805 */ /* 0x001fc8000001ff00 */
[----:B------:R-:W3:Y:S01]  /*0800*/  @!P1 LDG.E.EL.128 R20, desc[UR4][R38.64] ;  /* 0x0000000426149981 */ /* 0x000ee2000c2e1d00 */
[----:B--2---:R-:W-:Y:S01]  /*0810*/  FMUL R32, R32, R17 ;  /* 0x0000001120207220 */ /* 0x004fe20000400000 */
[----:B------:R-:W-:Y:S01]  /*0820*/  CS2R R16, SRZ ;  /* 0x0000000000107805 */ /* 0x000fe2000001ff00 */
[----:B-----5:R-:W-:-:S05]  /*0830*/  FADD R7, R7, R11 ;  /* 0x0000000b07077221 */ /* 0x020fca0000000000 */
[----:B------:R-:W3:Y:S01]  /*0840*/  @!P1 LDG.E.128 R16, desc[UR4][R36.64] ;  /* 0x0000000424109981 */ /* 0x000ee2000c1e1d00 */
[----:B------:R-:W-:Y:S01]  /*0850*/  FADD R6, R6, R10 ;  /* 0x0000000a06067221 */ /* 0x000fe20000000000 */
[----:B------:R-:W-:Y:S01]  /*0860*/  FADD R5, R5, R9 ;  /* 0x0000000905057221 */ /* 0x000fe20000000000 */
[----:B------:R-:W-:Y:S01]  /*0870*/  FADD R4, R4, R8 ;  /* 0x0000000804047221 */ /* 0x000fe20000000000 */
[----:B------:R-:W-:Y:S02]  /*0880*/  CS2R R8, SRZ ;  /* 0x0000000000087805 */ /* 0x000fe4000001ff00 */
[----:B------:R-:W-:Y:S01]  /*0890*/  CS2R R10, SRZ ;  /* 0x00000000000a7805 */ /* 0x000fe2000001ff00 */
[----:B------:R-:W-:-:S04]  /*08a0*/  IMAD.WIDE R30, R28, 0x4, R30 ;  /* 0x000000041c1e7825 */ /* 0x000fc800078e021e */
[----:B------:R-:W-:Y:S01]  /*08b0*/  FADD R15, R7, -R15 ;  /* 0x8000000f070f7221 */ /* 0x000fe20000000000 */
[----:B------:R0:W2:Y:S03]  /*08c0*/  @!P1 LDG.E.EL.128 R8, desc[UR4][R30.64] ;  /* 0x000000041e089981 */ /* 0x0000a6000c2e1d00 */
[----:B------:R-:W-:Y:S01]  /*08d0*/  FMUL R32, R32, R15 ;  /* 0x0000000f20207220 */ /* 0x000fe20000400000 */
[----:B0-----:R-:W0:Y:S01]  /*08e0*/  LDC.64 R30, c[0x0][0x230] ;  /* 0x00008c00ff1e7b82 */ /* 0x001e220000000a00 */
[----:B------:R-:W-:Y:S01]  /*08f0*/  FADD R15, R6, -R14 ;  /* 0x8000000e060f7221 */ /* 0x000fe20000000000 */
[----:B------:R-:W-:Y:S01]  /*0900*/  FADD R13, R5, -R13 ;  /* 0x8000000d050d7221 */ /* 0x000fe20000000000 */
[----:B------:R-:W-:Y:S02]  /*0910*/  FADD R12, R4, -R12 ;  /* 0x8000000c040c7221 */ /* 0x000fe40000000000 */
[----:B------:R-:W-:Y:S01]  /*0920*/  FMUL R0, R0, R15 ;  /* 0x0000000f00007220 */ /* 0x000fe20000400000 */
[----:B------:R-:W-:Y:S01]  /*0930*/  FMUL R2, R2, R13 ;  /* 0x0000000d02027220 */ /* 0x000fe20000400000 */
[----:B------:R-:W-:Y:S01]  /*0940*/  FMUL R3, R3, R12 ;  /* 0x0000000c03037220 */ /* 0x000fe20000400000 */
[----:B------:R-:W-:-:S02]  /*0950*/  CS2R R12, SRZ ;  /* 0x00000000000c7805 */ /* 0x000fc4000001ff00 */
[----:B------:R-:W-:Y:S01]  /*0960*/  CS2R R14, SRZ ;  /* 0x00000000000e7805 */ /* 0x000fe2000001ff00 */
[----:B---3--:R-:W-:Y:S01]  /*0970*/  FADD R17, R21, R17 ;  /* 0x0000001115117221 */ /* 0x008fe20000000000 */
[----:B------:R-:W-:Y:S01]  /*0980*/  FADD R16, R20, R16 ;  /* 0x0000001014107221 */ /* 0x000fe20000000000 */
[----:B0-----:R-:W-:-:S05]  /*0990*/  IMAD.WIDE R20, R28, 0x4, R30 ;  /* 0x000000041c147825 */ /* 0x001fca00078e021e */
[----:B------:R0:W3:Y:S02]  /*09a0*/  @!P1 LDG.E.EL.128 R12, desc[UR4][R20.64] ;  /* 0x00000004140c9981 */ /* 0x0000e4000c2e1d00 */
[----:B0-----:R-:W0:Y:S01]  /*09b0*/  LDC.64 R20, c[0x0][0x238] ;  /* 0x00008e00ff147b82 */ /* 0x001e220000000a00 */
[----:B------:R-:W-:Y:S01]  /*09c0*/  FADD R19, R23, R19 ;  /* 0x0000001317137221 */ /* 0x000fe20000000000 */
[----:B------:R-:W-:Y:S01]  /*09d0*/  FADD R18, R22, R18 ;  /* 0x0000001216127221 */ /* 0x000fe20000000000 */
[----:B------:R-:W-:Y:S01]  /*09e0*/  CS2R R22, SRZ ;  /* 0x0000000000167805 */ /* 0x000fe2000001ff00 */
[----:B0-----:R-:W-:-:S04]  /*09f0*/  IMAD.WIDE R28, R28, 0x4, R20 ;  /* 0x000000041c1c7825 */ /* 0x001fc800078e0214 */
[----:B------:R-:W-:Y:S01]  /*0a00*/  IMAD.WIDE R38, R27, 0x4, R20 ;  /* 0x000000041b267825 */ /* 0x000fe200078e0214 */
[----:B------:R-:W-:-:S06]  /*0a10*/  CS2R R20, SRZ ;  /* 0x0000000000147805 */ /* 0x000fcc000001ff00 */
[----:B------:R0:W3:Y:S01]  /*0a20*/  @!P1 LDG.E.EL.128 R20, desc[UR4][R28.64] ;  /* 0x000000041c149981 */ /* 0x0000e2000c2e1d00 */
[----:B--2---:R-:W-:Y:S01]  /*0a30*/  FADD R34, R19, -R11 ;  /* 0x8000000b13227221 */ /* 0x004fe20000000000 */
[----:B------:R-:W-:Y:S01]  /*0a40*/  FADD R11, R17, -R9 ;  /* 0x80000009110b7221 */ /* 0x000fe20000000000 */
[----:B------:R-:W-:Y:S02]  /*0a50*/  FADD R9, R16, -R8 ;  /* 0x8000000810097221 */ /* 0x000fe40000000000 */
[----:B------:R-:W-:Y:S02]  /*0a60*/  FMUL R25, R25, R34 ;  /* 0x0000002219197220 */ /* 0x000fe40000400000 */
[----:B------:R-:W-:Y:S01]  /*0a70*/  FMUL R26, R26, R9 ;  /* 0x000000091a1a7220 */ /* 0x000fe20000400000 */
[----:B------:R-:W-:Y:S01]  /*0a80*/  FMUL R8, R24, R11 ;  /* 0x0000000b18087220 */ /* 0x000fe20000400000 */
[----:B------:R-:W-:Y:S01]  /*0a90*/  IMAD.WIDE R30, R27, 0x4, R30 ;  /* 0x000000041b1e7825 */ /* 0x000fe200078e021e */
[----:B0-----:R-:W-:-:S03]  /*0aa0*/  CS2R R28, SRZ ;  /* 0x00000000001c7805 */ /* 0x001fc6000001ff00 */
[----:B---3--:R-:W-:Y:S01]  /*0ab0*/  FFMA R12, R26, R12, R20 ;  /* 0x0000000c1a0c7223 */ /* 0x008fe20000000014 */
[----:B------:R-:W-:Y:S01]  /*0ac0*/  FFMA R15, R25, R15, R23 ;  /* 0x0000000f190f7223 */ /* 0x000fe20000000017 */
[----:B------:R-:W-:Y:S02]  /*0ad0*/  CS2R R24, SRZ ;  /* 0x0000000000187805 */ /* 0x000fe4000001ff00 */
[----:B------:R-:W-:-:S06]  /*0ae0*/  CS2R R26, SRZ ;  /* 0x00000000001a7805 */ /* 0x000fcc000001ff00 */
[----:B------:R0:W2:Y:S02]  /*0af0*/  @!P0 LDG.E.EL.128 R24, desc[UR4][R30.64] ;  /* 0x000000041e188981 */ /* 0x0000a4000c2e1d00 */
[----:B0-----:R-:W-:-:S06]  /*0b00*/  CS2R R30, SRZ ;  /* 0x00000000001e7805 */ /* 0x001fcc000001ff00 */
[----:B------:R-:W2:Y:S01]  /*0b10*/  @!P0 LDG.E.EL.128 R28, desc[UR4][R38.64] ;  /* 0x00000004261c8981 */ /* 0x000ea2000c2e1d00 */
[----:B------:R-:W-:Y:S01]  /*0b20*/  FADD R10, R18, -R10 ;  /* 0x8000000a120a7221 */ /* 0x000fe20000000000 */
[----:B------:R-:W-:-:S03]  /*0b30*/  FSETP.GTU.AND P2, PT, R15, RZ, PT ;  /* 0x000000ff0f00720b */ /* 0x000fc60003f4c000 */
[----:B------:R-:W-:Y:S01]  /*0b40*/  FMUL R33, R33, R10 ;  /* 0x0000000a21217220 */ /* 0x000fe20000400000 */
[----:B------:R-:W-:Y:S01]  /*0b50*/  FSEL R11, R15, RZ, P2 ;  /* 0x000000ff0f0b7208 */ /* 0x000fe20001000000 */
[----:B------:R-:W-:Y:S02]  /*0b60*/  FFMA R8, R8, R13, R21 ;  /* 0x0000000d08087223 */ /* 0x000fe40000000015 */
[----:B------:R-:W-:Y:S01]  /*0b70*/  FFMA R22, R33, R14, R22 ;  /* 0x0000000e21167223 */ /* 0x000fe20000000016 */
[----:B------:R-:W-:Y:S01]  /*0b80*/  FSETP.GEU.AND P3, PT, R11, 6, PT ;  /* 0x40c000000b00780b */ /* 0x000fe20003f6e000 */
[----:B------:R-:W0:Y:S01]  /*0b90*/  LDC.64 R14, c[0x0][0x240] ;  /* 0x00009000ff0e7b82 */ /* 0x000e220000000a00 */
[----:B------:R-:W-:Y:S02]  /*0ba0*/  FSETP.GTU.AND P6, PT, R8, RZ, PT ;  /* 0x000000ff0800720b */ /* 0x000fe40003fcc000 */
[----:B------:R-:W-:Y:S02]  /*0bb0*/  FSETP.GTU.AND P5, PT, R22, RZ, PT ;  /* 0x000000ff1600720b */ /* 0x000fe40003fac000 */
[----:B------:R-:W-:-:S02]  /*0bc0*/  FSETP.GTU.AND P2, PT, R12, RZ, PT ;  /* 0x000000ff0c00720b */ /* 0x000fc40003f4c000 */
[----:B------:R-:W-:Y:S02]  /*0bd0*/  FSEL R10, R22, RZ, P5 ;  /* 0x000000ff160a7208 */ /* 0x000fe40002800000 */
[----:B------:R-:W-:Y:S02]  /*0be0*/  FSEL R9, R8, RZ, P6 ;  /* 0x000000ff08097208 */ /* 0x000fe40003000000 */
[C---:B------:R-:W-:Y:S02]  /*0bf0*/  FSETP.NAN.AND P6, PT, R11.reuse, R11, PT ;  /* 0x0000000b0b00720b */ /* 0x040fe40003fc8000 */
[----:B------:R-:W-:Y:S02]  /*0c00*/  FSEL R8, R12, RZ, P2 ;  /* 0x000000ff0c087208 */ /* 0x000fe40001000000 */
[----:B------:R-:W-:Y:S02]  /*0c10*/  FSETP.GEU.AND P2, PT, R10, 6, PT ;  /* 0x40c000000a00780b */ /* 0x000fe40003f4e000 */
[----:B------:R-:W-:-:S02]  /*0c20*/  @P3 SEL R11, R11, 0x40c00000, P6 ;  /* 0x40c000000b0b3807 */ /* 0x000fc40003000000 */
[----:B------:R-:W-:Y:S01]  /*0c30*/  FSETP.GEU.AND P3, PT, R9, 6, PT ;  /* 0x40c000000900780b */ /* 0x000fe20003f6e000 */
[----:B------:R1:W-:Y:S01]  /*0c40*/  @!P1 STG.E.128 desc[UR4][R36.64], R16 ;  /* 0x0000001024009986 */ /* 0x0003e2000c101d04 */
[----:B0-----:R-:W-:-:S03]  /*0c50*/  IMAD.WIDE R14, R35, 0x4, R14 ;  /* 0x00000004230e7825 */ /* 0x001fc600078e020e */
[----:B------:R1:W-:Y:S01]  /*0c60*/  @!P0 STG.E.128 desc[UR4][R36.64+0x800], R4 ;  /* 0x0008000424008986 */ /* 0x0003e2000c101d04 */
[----:B--2---:R-:W-:Y:S01]  /*0c70*/  FFMA R27, R32, R27, R31 ;  /* 0x0000001b201b7223 */ /* 0x004fe2000000001f */
[----:B------:R-:W-:Y:S01]  /*0c80*/  FFMA R2, R2, R25, R29 ;  /* 0x0000001902027223 */ /* 0x000fe2000000001d */
[----:B------:R-:W-:-:S03]  /*0c90*/  FFMA R0, R0, R26, R30 ;  /* 0x0000001a00007223 */ /* 0x000fc6000000001e */
[----:B------:R-:W-:Y:S01]  /*0ca0*/  FSETP.GTU.AND P4, PT, R27, RZ, PT ;  /* 0x000000ff1b00720b */ /* 0x000fe20003f8c000 */
[----:B------:R-:W-:Y:S01]  /*0cb0*/  FFMA R3, R3, R24, R28 ;  /* 0x0000001803037223 */ /* 0x000fe2000000001c */
[----:B------:R-:W-:Y:S02]  /*0cc0*/  FSETP.GTU.AND P5, PT, R0, RZ, PT ;  /* 0x000000ff0000720b */ /* 0x000fe40003fac000 */
[----:B------:R-:W-:Y:S02]  /*0cd0*/  FSETP.GTU.AND P6, PT, R2, RZ, PT ;  /* 0x000000ff0200720b */ /* 0x000fe40003fcc000 */
[----:B------:R-:W-:Y:S02]  /*0ce0*/  FSEL R23, R27, RZ, P4 ;  /* 0x000000ff1b177208 */ /* 0x000fe40002000000 */
[----:B------:R-:W-:Y:S02]  /*0cf0*/  FSETP.GEU.AND P4, PT, R8, 6, PT ;  /* 0x40c000000800780b */ /* 0x000fe40003f8e000 */
[----:B------:R-:W-:-:S02]  /*0d00*/  FSEL R22, R0, RZ, P5 ;  /* 0x000000ff00167208 */ /* 0x000fc40002800000 */
[----:B------:R-:W-:Y:S02]  /*0d10*/  FSEL R21, R2, RZ, P6 ;  /* 0x000000ff02157208 */ /* 0x000fe40003000000 */
[C---:B------:R-:W-:Y:S02]  /*0d20*/  FSETP.GTU.AND P5, PT, R3.reuse, RZ, PT ;  /* 0x000000ff0300720b */ /* 0x040fe40003fac000 */
[C---:B------:R-:W-:Y:S02]  /*0d30*/  FSETP.NAN.AND P6, PT, R10.reuse, R10, PT ;  /* 0x0000000a0a00720b */ /* 0x040fe40003fc8000 */
[----:B------:R-:W-:Y:S02]  /*0d40*/  FSEL R20, R3, RZ, P5 ;  /* 0x000000ff03147208 */ /* 0x000fe40002800000 */
[----:B------:R-:W-:Y:S02]  /*0d50*/  @P2 SEL R10, R10, 0x40c00000, P6 ;  /* 0x40c000000a0a2807 */ /* 0x000fe40003000000 */
[----:B------:R-:W-:-:S02]  /*0d60*/  FSETP.NAN.AND P5, PT, R9, R9, PT ;  /* 0x000000090900720b */ /* 0x000fc40003fa8000 */
[----:B------:R-:W-:Y:S02]  /*0d70*/  FSETP.GEU.AND P2, PT, R23, 6, PT ;  /* 0x40c000001700780b */ /* 0x000fe40003f4e000 */
[C---:B------:R-:W-:Y:S02]  /*0d80*/  FSETP.NAN.AND P6, PT, R8.reuse, R8, PT ;  /* 0x000000080800720b */ /* 0x040fe40003fc8000 */
[----:B------:R-:W-:Y:S02]  /*0d90*/  @P3 SEL R9, R9, 0x40c00000, P5 ;  /* 0x40c0000009093807 */ /* 0x000fe40002800000 */
[----:B------:R-:W-:Y:S02]  /*0da0*/  @P4 SEL R8, R8, 0x40c00000, P6 ;  /* 0x40c0000008084807 */ /* 0x000fe40003000000 */
[----:B------:R-:W-:Y:S02]  /*0db0*/  FSETP.GEU.AND P3, PT, R22, 6, PT ;  /* 0x40c000001600780b */ /* 0x000fe40003f6e000 */
[----:B------:R-:W-:-:S02]  /*0dc0*/  FSETP.GEU.AND P5, PT, R21, 6, PT ;  /* 0x40c000001500780b */ /* 0x000fc40003fae000 */
[----:B------:R-:W-:Y:S02]  /*0dd0*/  FSETP.GEU.AND P4, PT, R20, 6, PT ;  /* 0x40c000001400780b */ /* 0x000fe40003f8e000 */
[C---:B------:R-:W-:Y:S01]  /*0de0*/  FSETP.NAN.AND P6, PT, R23.reuse, R23, PT ;  /* 0x000000171700720b */ /* 0x040fe20003fc8000 */
[----:B------:R1:W-:Y:S01]  /*0df0*/  @!P1 STG.E.128 desc[UR4][R14.64], R8 ;  /* 0x000000080e009986 */ /* 0x0003e2000c101d04 */
[----:B------:R-:W-:Y:S02]  /*0e00*/  FSETP.NAN.AND P1, PT, R22, R22, PT ;  /* 0x000000161600720b */ /* 0x000fe40003f28000 */
[----:B------:R-:W-:Y:S02]  /*0e10*/  @P2 SEL R23, R23, 0x40c00000, P6 ;  /* 0x40c0000017172807 */ /* 0x000fe40003000000 */
[----:B------:R-:W-:Y:S02]  /*0e20*/  FSETP.NAN.AND P6, PT, R21, R21, PT ;  /* 0x000000151500720b */ /* 0x000fe40003fc8000 */
[----:B------:R-:W-:-:S02]  /*0e30*/  FSETP.NAN.AND P2, PT, R20, R20, PT ;  /* 0x000000141400720b */ /* 0x000fc40003f48000 */
[----:B------:R-:W-:Y:S02]  /*0e40*/  @P3 SEL R22, R22, 0x40c00000, P1 ;  /* 0x40c0000016163807 */ /* 0x000fe40000800000 */
[----:B------:R-:W-:Y:S02]  /*0e50*/  @P5 SEL R21, R21, 0x40c00000, P6 ;  /* 0x40c0000015155807 */ /* 0x000fe40003000000 */
[----:B------:R-:W-:Y:S01]  /*0e60*/  @P4 SEL R20, R20, 0x40c00000, P2 ;  /* 0x40c0000014144807 */ /* 0x000fe20001000000 */
[----:B------:R-:W-:Y:S06]  /*0e70*/  @P0 EXIT ;  /* 0x000000000000094d */ /* 0x000fec0003800000 */
[----:B------:R-:W-:Y:S01]  /*0e80*/  STG.E.128 desc[UR4][R14.64+0x800], R20 ;  /* 0x000800140e007986 */ /* 0x000fe2000c101d04 */
[----:B------:R-:W-:Y:S05]  /*0e90*/  EXIT ;  /* 0x000000000000794d */ /* 0x000fea0003800000 */
.L_x_0:
[----:B------:R-:W-:-:S00]  /*0ea0*/  BRA `(.L_x_0) ;  /* 0xfffffffc00fc7947 */ /* 0x000fc0000383ffff */
[----:B------:R-:W-:-:S00]  /*0eb0*/  NOP ;  /* 0x0000000000007918 */ /* 0x000fc00000000000 */
        /* <DEDUP_REMOVED lines=12> */
.L_x_1:


//--------------------- .nv.global.init           --------------------------
	.section	.nv.global.init,"aw",@progbits
.nv.global.init:
	.type		_$_str,@object
	.size		_$_str,(_$_str_$_2 - _$_str)
_$_str:
        /*0000*/ 	.byte	0x5f, 0x5f, 0x43, 0x55, 0x44, 0x41, 0x5f, 0x46, 0x54, 0x5a, 0x00
	.type		_$_str_$_2,@object
	.size		_$_str_$_2,(.L_1 - _$_str_$_2)
_$_str_$_2:
        /*000b*/ 	.byte	0x5f, 0x5f, 0x43, 0x55, 0x44, 0x41, 0x5f, 0x50, 0x52, 0x45, 0x43, 0x5f, 0x53, 0x51, 0x52, 0x54
        /*001b*/ 	.byte	0x00
.L_1:


//--------------------- .nv.constant0.triton_poi_fused__native_batch_norm_legit_no_training_convolution_hardtanh_22 --------------------------
	.section	.nv.constant0.triton_poi_fused__native_batch_norm_legit_no_training_convolution_hardtanh_22,"a",@progbits
	.sectionflags	@""
	.align	4
.nv.constant0.triton_poi_fused__native_batch_norm_legit_no_training_convolution_hardtanh_22:
	.zero		588
